//
// Generated by NVIDIA NVVM Compiler
//
// Compiler Build ID: CL-36424714
// Cuda compilation tools, release 13.0, V13.0.88
// Based on NVVM 20.0.0
//

.version 9.0
.target sm_100
.address_size 64

	// .globl	_Z6kernelii

.visible .entry _Z6kernelii(
	.param .u32 _Z6kernelii_param_0,
	.param .u32 _Z6kernelii_param_1
)
{


	ret;

}
	// .globl	_Z3addiiPi
.visible .entry _Z3addiiPi(
	.param .u32 _Z3addiiPi_param_0,
	.param .u32 _Z3addiiPi_param_1,
	.param .u64 .ptr .align 1 _Z3addiiPi_param_2
)
{
	.reg .b32 	%r<4>;
	.reg .b64 	%rd<3>;

	ld.param.u32 	%r1, [_Z3addiiPi_param_0];
	ld.param.u32 	%r2, [_Z3addiiPi_param_1];
	ld.param.u64 	%rd1, [_Z3addiiPi_param_2];
	cvta.to.global.u64 	%rd2, %rd1;
	add.s32 	%r3, %r2, %r1;
	st.global.u32 	[%rd2], %r3;
	ret;

}


// ===== COMPILED SASS (sm_100) =====

	.target	sm_100

	.elftype	@"ET_EXEC"


//--------------------- .note.nv.tkinfo           --------------------------
	.section	.note.nv.tkinfo,"",@"SHT_NOTE"
	.sectionflags	@"SHF_NOTE_NV_TKINFO"
	.tkinfo
        /*0018*/ 	.word	0x00000002
        /*0030*/ 	.string	""
        /*0030*/ 	.string	"ptxas"
        /*0030*/ 	.string	"Cuda compilation tools, release 13.0, V13.0.88"
        /*0030*/ 	.string	"Build cuda_13.0.r13.0/compiler.36424714_0"
        /*0030*/ 	.string	"-arch sm_100 -m 64 "



//--------------------- .note.nv.cuinfo           --------------------------
	.section	.note.nv.cuinfo,"",@"SHT_NOTE"
	.sectionflags	@"SHF_NOTE_NV_CUINFO"
        /*0018*/ 	.short	0x0002
        /*001a*/ 	.short	0x0064
        /*001c*/ 	.short	0x0082
	.zero		2


//--------------------- .nv.info                  --------------------------
	.section	.nv.info,"",@"SHT_CUDA_INFO"
	.align	4


	//----- nvinfo : EIATTR_REGCOUNT
	.align		4
        /*0000*/ 	.byte	0x04, 0x2f
        /*0002*/ 	.short	(.L_1 - .L_0)
	.align		4
.L_0:
        /*0004*/ 	.word	index@(_Z6kernelii)
        /*0008*/ 	.word	0x00000004


	//----- nvinfo : EIATTR_FRAME_SIZE
	.align		4
.L_1:
        /*000c*/ 	.byte	0x04, 0x11
        /*000e*/ 	.short	(.L_3 - .L_2)
	.align		4
.L_2:
        /*0010*/ 	.word	index@(_Z6kernelii)
        /*0014*/ 	.word	0x00000000


	//----- nvinfo : EIATTR_REGCOUNT
	.align		4
.L_3:
        /*0018*/ 	.byte	0x04, 0x2f
        /*001a*/ 	.short	(.L_5 - .L_4)
	.align		4
.L_4:
        /*001c*/ 	.word	index@(_Z3addiiPi)
        /*0020*/ 	.word	0x00000008


	//----- nvinfo : EIATTR_FRAME_SIZE
	.align		4
.L_5:
        /*0024*/ 	.byte	0x04, 0x11
        /*0026*/ 	.short	(.L_7 - .L_6)
	.align		4
.L_6:
        /*0028*/ 	.word	index@(_Z3addiiPi)
        /*002c*/ 	.word	0x00000000


	//----- nvinfo : EIATTR_MIN_STACK_SIZE
	.align		4
.L_7:
        /*0030*/ 	.byte	0x04, 0x12
        /*0032*/ 	.short	(.L_9 - .L_8)
	.align		4
.L_8:
        /*0034*/ 	.word	index@(_Z3addiiPi)
        /*0038*/ 	.word	0x00000000


	//----- nvinfo : EIATTR_MIN_STACK_SIZE
	.align		4
.L_9:
        /*003c*/ 	.byte	0x04, 0x12
        /*003e*/ 	.short	(.L_11 - .L_10)
	.align		4
.L_10:
        /*0040*/ 	.word	index@(_Z6kernelii)
        /*0044*/ 	.word	0x00000000
.L_11:


//--------------------- .nv.compat                --------------------------
	.section	.nv.compat,"",@"SHT_CUDA_COMPAT_INFO"
	.align	4
        /*0000*/ 	.byte	0x02, 0x09, 0x00, 0x00, 0x02, 0x02, 0x01, 0x00, 0x02, 0x05, 0x05, 0x00, 0x03, 0x07, 0x01, 0x01
        /*0010*/ 	.byte	0x02, 0x03, 0x00, 0x00, 0x02, 0x06, 0x01, 0x00, 0x04, 0x0b, 0x08, 0x00, 0x09, 0x00, 0x00, 0x00
        /*0020*/ 	.byte	0x00, 0x00, 0x00, 0x00


//--------------------- .nv.info._Z3addiiPi       --------------------------
	.section	.nv.info._Z3addiiPi,"",@"SHT_CUDA_INFO"
	.sectionflags	@""
	.align	4


	//----- nvinfo : EIATTR_CUDA_API_VERSION
	.align		4
        /*0000*/ 	.byte	0x04, 0x37
        /*0002*/ 	.short	(.L_13 - .L_12)
.L_12:
        /*0004*/ 	.word	0x00000082


	//----- nvinfo : EIATTR_KPARAM_INFO
	.align		4
.L_13:
        /*0008*/ 	.byte	0x04, 0x17
        /*000a*/ 	.short	(.L_15 - .L_14)
.L_14:
        /*000c*/ 	.word	0x00000000
        /*0010*/ 	.short	0x0002
        /*0012*/ 	.short	0x0008
        /*0014*/ 	.byte	0x00, 0xf5, 0x21, 0x00


	//----- nvinfo : EIATTR_KPARAM_INFO
	.align		4
.L_15:
        /*0018*/ 	.byte	0x04, 0x17
        /*001a*/ 	.short	(.L_17 - .L_16)
.L_16:
        /*001c*/ 	.word	0x00000000
        /*0020*/ 	.short	0x0001
        /*0022*/ 	.short	0x0004
        /*0024*/ 	.byte	0x00, 0xf0, 0x11, 0x00


	//----- nvinfo : EIATTR_KPARAM_INFO
	.align		4
.L_17:
        /*0028*/ 	.byte	0x04, 0x17
        /*002a*/ 	.short	(.L_19 - .L_18)
.L_18:
        /*002c*/ 	.word	0x00000000
        /*0030*/ 	.short	0x0000
        /*0032*/ 	.short	0x0000
        /*0034*/ 	.byte	0x00, 0xf0, 0x11, 0x00


	//----- nvinfo : EIATTR_SPARSE_MMA_MASK
	.align		4
.L_19:
        /*0038*/ 	.byte	0x03, 0x50
        /*003a*/ 	.short	0x0000


	//----- nvinfo : EIATTR_MAXREG_COUNT
	.align		4
        /*003c*/ 	.byte	0x03, 0x1b
        /*003e*/ 	.short	0x00ff


	//----- nvinfo : EIATTR_MERCURY_ISA_VERSION
	.align		4
        /*0040*/ 	.byte	0x03, 0x5f
        /*0042*/ 	.short	0x0101


	//----- nvinfo : EIATTR_VRC_CTA_INIT_COUNT
	.align		4
        /*0044*/ 	.byte	0x02, 0x4a
	.zero		1
	.zero		1


	//----- nvinfo : EIATTR_EXIT_INSTR_OFFSETS
	.align		4
        /*0048*/ 	.byte	0x04, 0x1c
        /*004a*/ 	.short	(.L_21 - .L_20)


	//   ....[0]....
.L_20:
        /*004c*/ 	.word	0x00000060


	//----- nvinfo : EIATTR_CBANK_PARAM_SIZE
	.align		4
.L_21:
        /*0050*/ 	.byte	0x03, 0x19
        /*0052*/ 	.short	0x0010


	//----- nvinfo : EIATTR_PARAM_CBANK
	.align		4
        /*0054*/ 	.byte	0x04, 0x0a
        /*0056*/ 	.short	(.L_23 - .L_22)
	.align		4
.L_22:
        /*0058*/ 	.word	index@(.nv.constant0._Z3addiiPi)
        /*005c*/ 	.short	0x0380
        /*005e*/ 	.short	0x0010


	//----- nvinfo : EIATTR_SW_WAR
	.align		4
.L_23:
        /*0060*/ 	.byte	0x04, 0x36
        /*0062*/ 	.short	(.L_25 - .L_24)
.L_24:
        /*0064*/ 	.word	0x00000008
.L_25:


//--------------------- .nv.info._Z6kernelii      --------------------------
	.section	.nv.info._Z6kernelii,"",@"SHT_CUDA_INFO"
	.sectionflags	@""
	.align	4


	//----- nvinfo : EIATTR_CUDA_API_VERSION
	.align		4
        /*0000*/ 	.byte	0x04, 0x37
        /*0002*/ 	.short	(.L_27 - .L_26)
.L_26:
        /*0004*/ 	.word	0x00000082


	//----- nvinfo : EIATTR_KPARAM_INFO
	.align		4
.L_27:
        /*0008*/ 	.byte	0x04, 0x17
        /*000a*/ 	.short	(.L_29 - .L_28)
.L_28:
        /*000c*/ 	.word	0x00000000
        /*0010*/ 	.short	0x0001
        /*0012*/ 	.short	0x0004
        /*0014*/ 	.byte	0x00, 0xf0, 0x11, 0x00


	//----- nvinfo : EIATTR_KPARAM_INFO
	.align		4
.L_29:
        /*0018*/ 	.byte	0x04, 0x17
        /*001a*/ 	.short	(.L_31 - .L_30)
.L_30:
        /*001c*/ 	.word	0x00000000
        /*0020*/ 	.short	0x0000
        /*0022*/ 	.short	0x0000
        /*0024*/ 	.byte	0x00, 0xf0, 0x11, 0x00


	//----- nvinfo : EIATTR_SPARSE_MMA_MASK
	.align		4
.L_31:
        /*0028*/ 	.byte	0x03, 0x50
        /*002a*/ 	.short	0x0000


	//----- nvinfo : EIATTR_MAXREG_COUNT
	.align		4
        /*002c*/ 	.byte	0x03, 0x1b
        /*002e*/ 	.short	0x00ff


	//----- nvinfo : EIATTR_MERCURY_ISA_VERSION
	.align		4
        /*0030*/ 	.byte	0x03, 0x5f
        /*0032*/ 	.short	0x0101


	//----- nvinfo : EIATTR_VRC_CTA_INIT_COUNT
	.align		4
        /*0034*/ 	.byte	0x02, 0x4a
	.zero		1
	.zero		1


	//----- nvinfo : EIATTR_EXIT_INSTR_OFFSETS
	.align		4
        /*0038*/ 	.byte	0x04, 0x1c
        /*003a*/ 	.short	(.L_33 - .L_32)


	//   ....[0]....
.L_32:
        /*003c*/ 	.word	0x00000010


	//----- nvinfo : EIATTR_CBANK_PARAM_SIZE
	.align		4
.L_33:
        /*0040*/ 	.byte	0x03, 0x19
        /*0042*/ 	.short	0x0008


	//----- nvinfo : EIATTR_PARAM_CBANK
	.align		4
        /*0044*/ 	.byte	0x04, 0x0a
        /*0046*/ 	.short	(.L_35 - .L_34)
	.align		4
.L_34:
        /*0048*/ 	.word	index@(.nv.constant0._Z6kernelii)
        /*004c*/ 	.short	0x0380
        /*004e*/ 	.short	0x0008


	//----- nvinfo : EIATTR_SW_WAR
	.align		4
.L_35:
        /*0050*/ 	.byte	0x04, 0x36
        /*0052*/ 	.short	(.L_37 - .L_36)
.L_36:
        /*0054*/ 	.word	0x00000008
.L_37:


//--------------------- .nv.callgraph             --------------------------
	.section	.nv.callgraph,"",@"SHT_CUDA_CALLGRAPH"
	.align	4
	.sectionentsize	8
	.align		4
        /*0000*/ 	.word	0x00000000
	.align		4
        /*0004*/ 	.word	0xffffffff
	.align		4
        /*0008*/ 	.word	0x00000000
	.align		4
        /*000c*/ 	.word	0xfffffffe
	.align		4
        /*0010*/ 	.word	0x00000000
	.align		4
        /*0014*/ 	.word	0xfffffffd
	.align		4
        /*0018*/ 	.word	0x00000000
	.align		4
        /*001c*/ 	.word	0xfffffffc


//--------------------- .text._Z3addiiPi          --------------------------
	.section	.text._Z3addiiPi,"ax",@progbits
	.align	128
        .global         _Z3addiiPi
        .type           _Z3addiiPi,@function
        .size           _Z3addiiPi,(.L_x_2 - _Z3addiiPi)
        .other          _Z3addiiPi,@"STO_CUDA_ENTRY STV_DEFAULT"
_Z3addiiPi:
.text._Z3addiiPi:
[----:B------:R-:W-:Y:S08]  /*0000*/  LDC R1, c[0x0][0x37c] ;  /* 0x0000df00ff017b82 */ /* 0x000ff00000000800 */
[----:B------:R-:W0:Y:S01]  /*0010*/  LDC.64 R4, c[0x0][0x380] ;  /* 0x0000e000ff047b82 */ /* 0x000e220000000a00 */
[----:B------:R-:W1:Y:S07]  /*0020*/  LDCU.64 UR4, c[0x0][0x358] ;  /* 0x00006b00ff0477ac */ /* 0x000e6e0008000a00 */
[----:B------:R-:W1:Y:S01]  /*0030*/  LDC.64 R2, c[0x0][0x388] ;  /* 0x0000e200ff027b82 */ /* 0x000e620000000a00 */
[----:B0-----:R-:W-:-:S05]  /*0040*/  IADD3 R5, PT, PT, R5, R4, RZ ;  /* 0x0000000405057210 */ /* 0x001fca0007ffe0ff */
[----:B-1----:R-:W-:Y:S01]  /*0050*/  STG.E desc[UR4][R2.64], R5 ;  /* 0x0000000502007986 */ /* 0x002fe2000c101904 */
[----:B------:R-:W-:Y:S05]  /*0060*/  EXIT ;  /* 0x000000000000794d */ /* 0x000fea0003800000 */
.L_x_0:
[----:B------:R-:W-:-:S00]  /*0070*/  BRA `(.L_x_0) ;  /* 0xfffffffc00fc7947 */ /* 0x000fc0000383ffff */
[----:B------:R-:W-:-:S00]  /*0080*/  NOP ;  /* 0x0000000000007918 */ /* 0x000fc00000000000 */
[----:B------:R-:W-:-:S00]  /*0090*/  NOP ;  /* 0x0000000000007918 */ /* 0x000fc00000000000 */
[----:B------:R-:W-:-:S00]  /*00a0*/  NOP ;  /* 0x0000000000007918 */ /* 0x000fc00000000000 */
[----:B------:R-:W-:-:S00]  /*00b0*/  NOP ;  /* 0x0000000000007918 */ /* 0x000fc00000000000 */
[----:B------:R-:W-:-:S00]  /*00c0*/  NOP ;  /* 0x0000000000007918 */ /* 0x000fc00000000000 */
[----:B------:R-:W-:-:S00]  /*00d0*/  NOP ;  /* 0x0000000000007918 */ /* 0x000fc00000000000 */
[----:B------:R-:W-:-:S00]  /*00e0*/  NOP ;  /* 0x0000000000007918 */ /* 0x000fc00000000000 */
[----:B------:R-:W-:-:S00]  /*00f0*/  NOP ;  /* 0x0000000000007918 */ /* 0x000fc00000000000 */
.L_x_2:


//--------------------- .text._Z6kernelii         --------------------------
	.section	.text._Z6kernelii,"ax",@progbits
	.align	128
        .global         _Z6kernelii
        .type           _Z6kernelii,@function
        .size           _Z6kernelii,(.L_x_3 - _Z6kernelii)
        .other          _Z6kernelii,@"STO_CUDA_ENTRY STV_DEFAULT"
_Z6kernelii:
.text._Z6kernelii:
[----:B------:R-:W-:Y:S01]  /*0000*/  LDC R1, c[0x0][0x37c] ;  /* 0x0000df00ff017b82 */ /* 0x000fe20000000800 */
[----:B------:R-:W-:Y:S05]  /*0010*/  EXIT ;  /* 0x000000000000794d */ /* 0x000fea0003800000 */
.L_x_1:
        /* <DEDUP_REMOVED lines=14> */
.L_x_3:


//--------------------- .nv.shared.reserved.0     --------------------------
	.section	.nv.shared.reserved.0,"aw",@nobits
	.weak		__nv_reservedSMEM_offset_0_alias
	.size		__nv_reservedSMEM_offset_0_alias, 0, 64
	.other		__nv_reservedSMEM_offset_0_alias,@"STO_CUDA_RESERVED_SHARED STV_DEFAULT"
__nv_reservedSMEM_offset_0_alias:
	.zero		0
	.zero		64


//--------------------- .nv.constant0._Z3addiiPi  --------------------------
	.section	.nv.constant0._Z3addiiPi,"a",@progbits
	.sectionflags	@""
	.align	4
.nv.constant0._Z3addiiPi:
	.zero		912


//--------------------- .nv.constant0._Z6kernelii --------------------------
	.section	.nv.constant0._Z6kernelii,"a",@progbits
	.sectionflags	@""
	.align	4
.nv.constant0._Z6kernelii:
	.zero		904


//--------------------- SYMBOLS --------------------------

	.type		.nv.reservedSmem.offset0,@object
	.size		.nv.reservedSmem.offset0,0x4
